	.headerflags	@"EF_CUDA_TEXMODE_UNIFIED EF_CUDA_64BIT_ADDRESS EF_CUDA_ACCELERATORS EF_CUDA_SM90 EF_CUDA_VIRTUAL_SM(EF_CUDA_SM90)"
	.elftype	@"ET_EXEC"


//--------------------- .nv.info                  --------------------------
	.section	.nv.info,"",@"SHT_CUDA_INFO"
	.align	4


	//----- nvinfo : EIATTR_REGCOUNT
	.align		4
        /*0000*/ 	.byte	0x04, 0x2f
        /*0002*/ 	.short	(.L_3 - .L_2)
	.align		4
.L_2:
        /*0004*/ 	.word	index@(triton_poi_fused__native_batch_norm_legit_no_training_relu_34)
        /*0008*/ 	.word	0x00000026


	//----- nvinfo : EIATTR_MIN_STACK_SIZE
	.align		4
.L_3:
        /*000c*/ 	.byte	0x04, 0x12
        /*000e*/ 	.short	(.L_5 - .L_4)
	.align		4
.L_4:
        /*0010*/ 	.word	index@(triton_poi_fused__native_batch_norm_legit_no_training_relu_34)
        /*0014*/ 	.word	0x00000000


	//----- nvinfo : EIATTR_FRAME_SIZE
	.align		4
.L_5:
        /*0018*/ 	.byte	0x04, 0x11
        /*001a*/ 	.short	(.L_7 - .L_6)
	.align		4
.L_6:
        /*001c*/ 	.word	index@(triton_poi_fused__native_batch_norm_legit_no_training_relu_34)
        /*0020*/ 	.word	0x00000000


	//----- nvinfo : EIATTR_MIN_STACK_SIZE
	.align		4
.L_7:
        /*0024*/ 	.byte	0x04, 0x12
        /*0026*/ 	.short	(.L_9 - .L_8)
	.align		4
.L_8:
        /*0028*/ 	.word	index@(triton_poi_fused__native_batch_norm_legit_no_training_relu_34)
        /*002c*/ 	.word	0x00000000
.L_9:


//--------------------- .nv.info.triton_poi_fused__native_batch_norm_legit_no_training_relu_34 --------------------------
	.section	.nv.info.triton_poi_fused__native_batch_norm_legit_no_training_relu_34,"",@"SHT_CUDA_INFO"
	.sectionflags	@""
	.align	4


	//----- nvinfo : EIATTR_CUDA_API_VERSION
	.align		4
        /*0000*/ 	.byte	0x04, 0x37
        /*0002*/ 	.short	(.L_11 - .L_10)
.L_10:
        /*0004*/ 	.word	0x0000007c


	//----- nvinfo : EIATTR_KPARAM_INFO
	.align		4
.L_11:
        /*0008*/ 	.byte	0x04, 0x17
        /*000a*/ 	.short	(.L_13 - .L_12)
.L_12:
        /*000c*/ 	.word	0x00000000
        /*0010*/ 	.short	0x0007
        /*0012*/ 	.short	0x0034
        /*0014*/ 	.byte	0x00, 0xf0, 0x11, 0x00


	//----- nvinfo : EIATTR_KPARAM_INFO
	.align		4
.L_13:
        /*0018*/ 	.byte	0x04, 0x17
        /*001a*/ 	.short	(.L_15 - .L_14)
.L_14:
        /*001c*/ 	.word	0x00000000
        /*0020*/ 	.short	0x0006
        /*0022*/ 	.short	0x0030
        /*0024*/ 	.byte	0x00, 0xf0, 0x11, 0x00


	//----- nvinfo : EIATTR_KPARAM_INFO
	.align		4
.L_15:
        /*0028*/ 	.byte	0x04, 0x17
        /*002a*/ 	.short	(.L_17 - .L_16)
.L_16:
        /*002c*/ 	.word	0x00000000
        /*0030*/ 	.short	0x0005
        /*0032*/ 	.short	0x0028
        /*0034*/ 	.byte	0x00, 0xf4, 0x21, 0x00


	//----- nvinfo : EIATTR_KPARAM_INFO
	.align		4
.L_17:
        /*0038*/ 	.byte	0x04, 0x17
        /*003a*/ 	.short	(.L_19 - .L_18)
.L_18:
        /*003c*/ 	.word	0x00000000
        /*0040*/ 	.short	0x0004
        /*0042*/ 	.short	0x0020
        /*0044*/ 	.byte	0x00, 0xf4, 0x21, 0x00


	//----- nvinfo : EIATTR_KPARAM_INFO
	.align		4
.L_19:
        /*0048*/ 	.byte	0x04, 0x17
        /*004a*/ 	.short	(.L_21 - .L_20)
.L_20:
        /*004c*/ 	.word	0x00000000
        /*0050*/ 	.short	0x0003
        /*0052*/ 	.short	0x0018
        /*0054*/ 	.byte	0x00, 0xf4, 0x21, 0x00


	//----- nvinfo : EIATTR_KPARAM_INFO
	.align		4
.L_21:
        /*0058*/ 	.byte	0x04, 0x17
        /*005a*/ 	.short	(.L_23 - .L_22)
.L_22:
        /*005c*/ 	.word	0x00000000
        /*0060*/ 	.short	0x0002
        /*0062*/ 	.short	0x0010
        /*0064*/ 	.byte	0x00, 0xf4, 0x21, 0x00


	//----- nvinfo : EIATTR_KPARAM_INFO
	.align		4
.L_23:
        /*0068*/ 	.byte	0x04, 0x17
        /*006a*/ 	.short	(.L_25 - .L_24)
.L_24:
        /*006c*/ 	.word	0x00000000
        /*0070*/ 	.short	0x0001
        /*0072*/ 	.short	0x0008
        /*0074*/ 	.byte	0x00, 0xf4, 0x21, 0x00


	//----- nvinfo : EIATTR_KPARAM_INFO
	.align		4
.L_25:
        /*0078*/ 	.byte	0x04, 0x17
        /*007a*/ 	.short	(.L_27 - .L_26)
.L_26:
        /*007c*/ 	.word	0x00000000
        /*0080*/ 	.short	0x0000
        /*0082*/ 	.short	0x0000
        /*0084*/ 	.byte	0x00, 0xf4, 0x21, 0x00


	//----- nvinfo : EIATTR_SPARSE_MMA_MASK
	.align		4
.L_27:
        /*0088*/ 	.byte	0x03, 0x50
        /*008a*/ 	.short	0x0000


	//----- nvinfo : EIATTR_MAXREG_COUNT
	.align		4
        /*008c*/ 	.byte	0x03, 0x1b
        /*008e*/ 	.short	0x00ff


	//----- nvinfo : EIATTR_EXIT_INSTR_OFFSETS
	.align		4
        /*0090*/ 	.byte	0x04, 0x1c
        /*0092*/ 	.short	(.L_29 - .L_28)


	//   ....[0]....
.L_28:
        /*0094*/ 	.word	0x000012f0


	//   ....[1]....
        /*0098*/ 	.word	0x00001390


	//----- nvinfo : EIATTR_REQNTID
	.align		4
.L_29:
        /*009c*/ 	.byte	0x04, 0x10
        /*009e*/ 	.short	(.L_31 - .L_30)
.L_30:
        /*00a0*/ 	.word	0x00000080
        /*00a4*/ 	.word	0x00000001
        /*00a8*/ 	.word	0x00000001


	//----- nvinfo : EIATTR_CBANK_PARAM_SIZE
	.align		4
.L_31:
        /*00ac*/ 	.byte	0x03, 0x19
        /*00ae*/ 	.short	0x0038


	//----- nvinfo : EIATTR_PARAM_CBANK
	.align		4
        /*00b0*/ 	.byte	0x04, 0x0a
        /*00b2*/ 	.short	(.L_33 - .L_32)
	.align		4
.L_32:
        /*00b4*/ 	.word	index@(.nv.constant0.triton_poi_fused__native_batch_norm_legit_no_training_relu_34)
        /*00b8*/ 	.short	0x0210
        /*00ba*/ 	.short	0x0038


	//----- nvinfo : EIATTR_SW_WAR
	.align		4
.L_33:
        /*00bc*/ 	.byte	0x04, 0x36
        /*00be*/ 	.short	(.L_35 - .L_34)
.L_34:
        /*00c0*/ 	.word	0x00000008
.L_35:


//--------------------- .nv.callgraph             --------------------------
	.section	.nv.callgraph,"",@"SHT_CUDA_CALLGRAPH"
	.align	4
	.sectionentsize	8
	.align		4
        /*0000*/ 	.word	0x00000000
	.align		4
        /*0004*/ 	.word	0xffffffff
	.align		4
        /*0008*/ 	.word	0x00000000
	.align		4
        /*000c*/ 	.word	0xfffffffe
	.align		4
        /*0010*/ 	.word	0x00000000
	.align		4
        /*0014*/ 	.word	0xfffffffd
	.align		4
        /*0018*/ 	.word	0x00000000
	.align		4
        /*001c*/ 	.word	0xfffffffc


//--------------------- .nv.constant4             --------------------------
	.section	.nv.constant4,"a",@progbits
	.align	8
	.align		8
.nv.constant4:
        /*0000*/ 	.dword	_$_str
	.align		8
        /*0008*/ 	.dword	_$_str_$_2


//--------------------- .text.triton_poi_fused__native_batch_norm_legit_no_training_relu_34 --------------------------
	.section	.text.triton_poi_fused__native_batch_norm_legit_no_training_relu_34,"ax",@progbits
	.sectionflags	@"SHF_BARRIERS=1"
	.align	128
        .global         triton_poi_fused__native_batch_norm_legit_no_training_relu_34
        .type           triton_poi_fused__native_batch_norm_legit_no_training_relu_34,@function
        .size           triton_poi_fused__native_batch_norm_legit_no_training_relu_34,(.L_x_1 - triton_poi_fused__native_batch_norm_legit_no_training_relu_34)
        .other          triton_poi_fused__native_batch_norm_legit_no_training_relu_34,@"STO_CUDA_ENTRY STV_DEFAULT"
triton_poi_fused__native_batch_norm_legit_no_training_relu_34:
.text.triton_poi_fused__native_batch_norm_legit_no_training_relu_34:
[----:B------:R-:W0:Y:S01]  /*0000*/  LDC R1, c[0x0][0x28] ;  /* 0x00000a00ff017b82 */ /* 0x000e220000000800 */
[----:B------:R-:W1:Y:S07]  /*0010*/  S2R R2, SR_TID.X ;  /* 0x0000000000027919 */ /* 0x000e6e0000002100 */
[----:B------:R-:W2:Y:S01]  /*0020*/  LDC.64 R20, c[0x0][0x218] ;  /* 0x00008600ff147b82 */ /* 0x000ea20000000a00 */
[----:B------:R-:W-:Y:S02]  /*0030*/  CS2R R8, SRZ ;  /* 0x0000000000087805 */ /* 0x000fe4000001ff00 */
[----:B------:R-:W-:Y:S01]  /*0040*/  CS2R R10, SRZ ;  /* 0x00000000000a7805 */ /* 0x000fe2000001ff00 */
[----:B------:R-:W3:Y:S01]  /*0050*/  S2R R3, SR_CTAID.Y ;  /* 0x0000000000037919 */ /* 0x000ee20000002600 */
[----:B------:R-:W-:Y:S01]  /*0060*/  ULDC.64 UR6, c[0x0][0x208] ;  /* 0x0000820000067ab9 */ /* 0x000fe20000000a00 */
[----:B------:R-:W4:Y:S02]  /*0070*/  S2R R0, SR_CTAID.X ;  /* 0x0000000000007919 */ /* 0x000f240000002500 */
[----:B------:R-:W5:Y:S08]  /*0080*/  LDC.64 R32, c[0x0][0x210] ;  /* 0x00008400ff207b82 */ /* 0x000f700000000a00 */
[----:B------:R-:W2:Y:S01]  /*0090*/  LDC.64 R28, c[0x0][0x220] ;  /* 0x00008800ff1c7b82 */ /* 0x000ea20000000a00 */
[----:B-1----:R-:W-:-:S02]  /*00a0*/  SHF.L.U32 R4, R2, 0x2, RZ ;  /* 0x0000000202047819 */ /* 0x002fc400000006ff */
[----:B---3--:R-:W-:Y:S02]  /*00b0*/  SHF.L.U32 R3, R3, 0xa, RZ ;  /* 0x0000000a03037819 */ /* 0x008fe400000006ff */
[----:B------:R-:W-:Y:S02]  /*00c0*/  LOP3.LUT R4, R4, 0x1fc, RZ, 0xc0, !PT ;  /* 0x000001fc04047812 */ /* 0x000fe400078ec0ff */
[----:B----4-:R-:W-:Y:S02]  /*00d0*/  ISETP.GE.AND P2, PT, R0, 0x121, PT ;  /* 0x000001210000780c */ /* 0x010fe40003f46270 */
[----:B------:R-:W-:Y:S02]  /*00e0*/  LOP3.LUT R5, R3, R4, RZ, 0xfc, !PT ;  /* 0x0000000403057212 */ /* 0x000fe400078efcff */
[----:B------:R-:W-:Y:S02]  /*00f0*/  LOP3.LUT R12, R3, 0x200, R4, 0xfe, !PT ;  /* 0x00000200030c7812 */ /* 0x000fe400078efe04 */
[C---:B------:R-:W-:Y:S01]  /*0100*/  ISETP.GE.AND P1, PT, R5.reuse, 0x600, PT ;  /* 0x000006000500780c */ /* 0x040fe20003f26270 */
[C---:B------:R-:W-:Y:S01]  /*0110*/  IMAD.HI R6, R5.reuse, 0x2aaaaaab, RZ ;  /* 0x2aaaaaab05067827 */ /* 0x040fe200078e02ff */
[----:B------:R-:W-:-:S03]  /*0120*/  ISETP.LT.AND P0, PT, R5, 0x600, !P2 ;  /* 0x000006000500780c */ /* 0x000fc60005701270 */
[----:B------:R-:W-:Y:S01]  /*0130*/  IMAD.HI R13, R12, 0x2aaaaaab, RZ ;  /* 0x2aaaaaab0c0d7827 */ /* 0x000fe200078e02ff */
[----:B------:R-:W-:-:S04]  /*0140*/  SHF.R.U32.HI R7, RZ, 0x1f, R6 ;  /* 0x0000001fff077819 */ /* 0x000fc80000011606 */
[----:B------:R-:W-:Y:S02]  /*0150*/  LEA.HI.SX32 R6, R6, R7, 0x1a ;  /* 0x0000000706067211 */ /* 0x000fe400078fd2ff */
[----:B------:R-:W-:-:S03]  /*0160*/  SHF.R.U32.HI R14, RZ, 0x1f, R13 ;  /* 0x0000001fff0e7819 */ /* 0x000fc6000001160d */
[----:B------:R-:W-:Y:S01]  /*0170*/  IMAD R27, R6, -0x180, R5 ;  /* 0xfffffe80061b7824 */ /* 0x000fe200078e0205 */
[----:B------:R-:W-:Y:S02]  /*0180*/  CS2R R4, SRZ ;  /* 0x0000000000047805 */ /* 0x000fe4000001ff00 */
[----:B------:R-:W-:Y:S01]  /*0190*/  LEA.HI.SX32 R14, R13, R14, 0x1a ;  /* 0x0000000e0d0e7211 */ /* 0x000fe200078fd2ff */
[----:B------:R-:W-:Y:S02]  /*01a0*/  IMAD R7, R0, 0x180, R27 ;  /* 0x0000018000077824 */ /* 0x000fe400078e021b */
[----:B--2---:R-:W-:-:S04]  /*01b0*/  IMAD.WIDE R16, R27, 0x4, R20 ;  /* 0x000000041b107825 */ /* 0x004fc800078e0214 */
[----:B------:R-:W-:Y:S01]  /*01c0*/  IMAD R19, R6, 0x1b180, R7 ;  /* 0x0001b18006137824 */ /* 0x000fe200078e0207 */
[----:B------:R-:W-:Y:S01]  /*01d0*/  CS2R R6, SRZ ;  /* 0x0000000000067805 */ /* 0x000fe2000001ff00 */
[----:B------:R1:W2:Y:S02]  /*01e0*/  @!P1 LDG.E.EL.128 R8, desc[UR6][R16.64] ;  /* 0x0000000610089981 */ /* 0x0002a4000c2e1d00 */
[----:B-----5:R-:W-:-:S05]  /*01f0*/  IMAD.WIDE R18, R19, 0x4, R32 ;  /* 0x0000000413127825 */ /* 0x020fca00078e0220 */
[----:B------:R3:W2:Y:S01]  /*0200*/  @P0 LDG.E.EL.128 R4, desc[UR6][R18.64] ;  /* 0x0000000612040981 */ /* 0x0006a2000c2e1d00 */
[----:B------:R-:W-:Y:S01]  /*0210*/  IMAD R25, R14, -0x180, R12 ;  /* 0xfffffe800e197824 */ /* 0x000fe200078e020c */
[----:B------:R-:W-:-:S03]  /*0220*/  ISETP.GE.AND P0, PT, R12, 0x600, PT ;  /* 0x000006000c00780c */ /* 0x000fc60003f06270 */
[----:B------:R-:W-:Y:S01]  /*0230*/  IMAD R13, R14, 0x1b180, R25 ;  /* 0x0001b1800e0d7824 */ /* 0x000fe200078e0219 */
[----:B------:R-:W-:-:S03]  /*0240*/  ISETP.LT.AND P2, PT, R12, 0x600, !P2 ;  /* 0x000006000c00780c */ /* 0x000fc60005741270 */
[----:B------:R-:W-:Y:S01]  /*0250*/  IMAD R13, R0, 0x180, R13 ;  /* 0x00000180000d7824 */ /* 0x000fe200078e020d */
[----:B------:R-:W-:Y:S02]  /*0260*/  CS2R R14, SRZ ;  /* 0x00000000000e7805 */ /* 0x000fe4000001ff00 */
[----:B-1----:R-:W-:Y:S02]  /*0270*/  CS2R R16, SRZ ;  /* 0x0000000000107805 */ /* 0x002fe4000001ff00 */
[----:B---3--:R-:W-:Y:S01]  /*0280*/  CS2R R18, SRZ ;  /* 0x0000000000127805 */ /* 0x008fe2000001ff00 */
[----:B------:R-:W-:Y:S01]  /*0290*/  IMAD.WIDE R32, R13, 0x4, R32 ;  /* 0x000000040d207825 */ /* 0x000fe200078e0220 */
[----:B------:R-:W-:Y:S02]  /*02a0*/  CS2R R12, SRZ ;  /* 0x00000000000c7805 */ /* 0x000fe4000001ff00 */
[----:B------:R-:W-:Y:S01]  /*02b0*/  CS2R R22, SRZ ;  /* 0x0000000000167805 */ /* 0x000fe2000001ff00 */
[----:B------:R-:W-:Y:S01]  /*02c0*/  IMAD.WIDE R34, R25, 0x4, R20 ;  /* 0x0000000419227825 */ /* 0x000fe200078e0214 */
[----:B------:R-:W-:-:S02]  /*02d0*/  CS2R R20, SRZ ;  /* 0x0000000000147805 */ /* 0x000fc4000001ff00 */
[----:B------:R-:W3:Y:S01]  /*02e0*/  @P2 LDG.E.EL.128 R12, desc[UR6][R32.64] ;  /* 0x00000006200c2981 */ /* 0x000ee2000c2e1d00 */
[----:B0-----:R-:W-:-:S03]  /*02f0*/  IMAD.WIDE R30, R27, 0x4, R28 ;  /* 0x000000041b1e7825 */ /* 0x001fc600078e021c */
[----:B------:R-:W3:Y:S04]  /*0300*/  @!P0 LDG.E.EL.128 R16, desc[UR6][R34.64] ;  /* 0x0000000622108981 */ /* 0x000ee8000c2e1d00 */
[----:B------:R-:W4:Y:S01]  /*0310*/  @!P1 LDG.E.EL.128 R20, desc[UR6][R30.64] ;  /* 0x000000061e149981 */ /* 0x000f22000c2e1d00 */
[----:B------:R-:W-:-:S04]  /*0320*/  IMAD.WIDE R28, R25, 0x4, R28 ;  /* 0x00000004191c7825 */ /* 0x000fc800078e021c */
[----:B--2---:R-:W-:Y:S01]  /*0330*/  FADD R8, -R8, R4 ;  /* 0x0000000408087221 */ /* 0x004fe20000000100 */
[----:B------:R-:W-:Y:S01]  /*0340*/  FADD R9, -R9, R5 ;  /* 0x0000000509097221 */ /* 0x000fe20000000100 */
[----:B------:R-:W-:Y:S01]  /*0350*/  FADD R10, -R10, R6 ;  /* 0x000000060a0a7221 */ /* 0x000fe20000000100 */
[----:B------:R-:W-:Y:S01]  /*0360*/  FADD R11, -R11, R7 ;  /* 0x000000070b0b7221 */ /* 0x000fe20000000100 */
[----:B------:R-:W-:Y:S02]  /*0370*/  CS2R R4, SRZ ;  /* 0x0000000000047805 */ /* 0x000fe4000001ff00 */
[----:B------:R-:W-:-:S06]  /*0380*/  CS2R R6, SRZ ;  /* 0x0000000000067805 */ /* 0x000fcc000001ff00 */
[----:B------:R0:W2:Y:S01]  /*0390*/  @!P0 LDG.E.EL.128 R4, desc[UR6][R28.64] ;  /* 0x000000061c048981 */ /* 0x0000a2000c2e1d00 */
[----:B---3--:R-:W-:Y:S01]  /*03a0*/  FADD R24, -R16, R12 ;  /* 0x0000000c10187221 */ /* 0x008fe20000000100 */
[----:B----4-:R-:W-:Y:S01]  /*03b0*/  FADD R16, R20, 0.0010000000474974513054 ;  /* 0x3a83126f14107421 */ /* 0x010fe20000000000 */
[----:B------:R-:W-:-:S05]  /*03c0*/  FADD R21, R21, 0.0010000000474974513054 ;  /* 0x3a83126f15157421 */ /* 0x000fca0000000000 */
[----:B------:R-:W1:Y:S08]  /*03d0*/  MUFU.SQRT R16, R16 ;  /* 0x0000001000107308 */ /* 0x000e700000002000 */
[----:B------:R-:W3:Y:S01]  /*03e0*/  MUFU.SQRT R21, R21 ;  /* 0x0000001500157308 */ /* 0x000ee20000002000 */
[----:B------:R-:W-:Y:S01]  /*03f0*/  FADD R23, R23, 0.0010000000474974513054 ;  /* 0x3a83126f17177421 */ /* 0x000fe20000000000 */
[----:B------:R-:W-:Y:S01]  /*0400*/  FADD R17, -R17, R13 ;  /* 0x0000000d11117221 */ /* 0x000fe20000000100 */
[----:B------:R-:W-:Y:S01]  /*0410*/  HFMA2.MMA R13, -RZ, RZ, 1.625, 0 ;  /* 0x3e800000ff0d7435 */ /* 0x000fe200000001ff */
[----:B-1----:R-:W-:-:S04]  /*0420*/  FSETP.GT.AND P3, PT, R16, 8.50705917302346158658e+37, PT ;  /* 0x7e8000001000780b */ /* 0x002fc80003f64000 */
[----:B------:R-:W1:Y:S01]  /*0430*/  MUFU.SQRT R20, R23 ;  /* 0x0000001700147308 */ /* 0x000e620000002000 */
[C---:B------:R-:W-:Y:S02]  /*0440*/  FSETP.GEU.AND P4, PT, R16.reuse, 1.175494350822287508e-38, PT ;  /* 0x008000001000780b */ /* 0x040fe40003f8e000 */
[C---:B---3--:R-:W-:Y:S02]  /*0450*/  FSETP.GT.AND P5, PT, R21.reuse, 8.50705917302346158658e+37, PT ;  /* 0x7e8000001500780b */ /* 0x048fe40003fa4000 */
[----:B------:R-:W-:Y:S01]  /*0460*/  FSETP.GEU.AND P2, PT, R21, 1.175494350822287508e-38, PT ;  /* 0x008000001500780b */ /* 0x000fe20003f4e000 */
[----:B------:R-:W-:Y:S01]  /*0470*/  FADD R19, -R19, R15 ;  /* 0x0000000f13137221 */ /* 0x000fe20000000100 */
[C---:B------:R-:W-:Y:S02]  /*0480*/  FSEL R15, R13.reuse, 1, P3 ;  /* 0x3f8000000d0f7808 */ /* 0x040fe40001800000 */
[----:B------:R-:W-:Y:S01]  /*0490*/  @P3 FMUL R16, R16, 0.25 ;  /* 0x3e80000010103820 */ /* 0x000fe20000400000 */
[----:B------:R-:W-:Y:S01]  /*04a0*/  FADD R14, -R18, R14 ;  /* 0x0000000e120e7221 */ /* 0x000fe20000000100 */
[----:B------:R-:W-:-:S03]  /*04b0*/  FSEL R18, R13, 1, P5 ;  /* 0x3f8000000d127808 */ /* 0x000fc60002800000 */
[----:B------:R-:W-:Y:S01]  /*04c0*/  @!P4 FMUL R16, R16, 16777216 ;  /* 0x4b8000001010c820 */ /* 0x000fe20000400000 */
[----:B------:R-:W-:Y:S01]  /*04d0*/  @!P4 FMUL R15, R15, 16777216 ;  /* 0x4b8000000f0fc820 */ /* 0x000fe20000400000 */
[----:B-1----:R-:W-:Y:S01]  /*04e0*/  FSETP.GT.AND P4, PT, R20, 8.50705917302346158658e+37, PT ;  /* 0x7e8000001400780b */ /* 0x002fe20003f84000 */
[----:B------:R-:W-:Y:S01]  /*04f0*/  @P5 FMUL R21, R21, 0.25 ;  /* 0x3e80000015155820 */ /* 0x000fe20000400000 */
[----:B------:R-:W-:-:S03]  /*0500*/  @!P2 FMUL R18, R18, 16777216 ;  /* 0x4b8000001212a820 */ /* 0x000fc60000400000 */
[----:B------:R-:W-:Y:S01]  /*0510*/  @!P2 FMUL R21, R21, 16777216 ;  /* 0x4b8000001515a820 */ /* 0x000fe20000400000 */
[----:B------:R-:W-:Y:S01]  /*0520*/  FSETP.GEU.AND P2, PT, R20, 1.175494350822287508e-38, PT ;  /* 0x008000001400780b */ /* 0x000fe20003f4e000 */
[----:B------:R-:W1:Y:S01]  /*0530*/  MUFU.RCP R16, R16 ;  /* 0x0000001000107308 */ /* 0x000e620000001000 */
[----:B------:R-:W-:-:S05]  /*0540*/  FADD R22, R22, 0.0010000000474974513054 ;  /* 0x3a83126f16167421 */ /* 0x000fca0000000000 */
[----:B------:R-:W-:Y:S02]  /*0550*/  @P4 FMUL R20, R20, 0.25 ;  /* 0x3e80000014144820 */ /* 0x000fe40000400000 */
[----:B------:R-:W3:Y:S04]  /*0560*/  MUFU.RCP R21, R21 ;  /* 0x0000001500157308 */ /* 0x000ee80000001000 */
[----:B------:R-:W-:-:S04]  /*0570*/  @!P2 FMUL R20, R20, 16777216 ;  /* 0x4b8000001414a820 */ /* 0x000fc80000400000 */
[----:B------:R-:W4:Y:S01]  /*0580*/  MUFU.SQRT R12, R22 ;  /* 0x00000016000c7308 */ /* 0x000f220000002000 */
[----:B-1----:R-:W-:-:S07]  /*0590*/  FMUL R15, R16, R15 ;  /* 0x0000000f100f7220 */ /* 0x002fce0000400000 */
[----:B0-----:R-:W0:Y:S01]  /*05a0*/  MUFU.RCP R28, R20 ;  /* 0x00000014001c7308 */ /* 0x001e220000001000 */
[----:B---3--:R-:W-:Y:S01]  /*05b0*/  FMUL R16, R21, R18 ;  /* 0x0000001215107220 */ /* 0x008fe20000400000 */
[----:B------:R-:W-:Y:S02]  /*05c0*/  FSEL R21, R13, 1, P4 ;  /* 0x3f8000000d157808 */ /* 0x000fe40002000000 */
[----:B----4-:R-:W-:-:S03]  /*05d0*/  FSETP.GT.AND P3, PT, R12, 8.50705917302346158658e+37, PT ;  /* 0x7e8000000c00780b */ /* 0x010fc60003f64000 */
[----:B------:R-:W-:Y:S01]  /*05e0*/  @!P2 FMUL R21, R21, 16777216 ;  /* 0x4b8000001515a820 */ /* 0x000fe20000400000 */
[----:B------:R-:W-:-:S03]  /*05f0*/  FSETP.GEU.AND P5, PT, R12, 1.175494350822287508e-38, PT ;  /* 0x008000000c00780b */ /* 0x000fc60003fae000 */
[----:B0-----:R-:W-:Y:S01]  /*0600*/  FMUL R28, R28, R21 ;  /* 0x000000151c1c7220 */ /* 0x001fe20000400000 */
[----:B------:R-:W-:-:S05]  /*0610*/  FSEL R18, R13, 1, P3 ;  /* 0x3f8000000d127808 */ /* 0x000fca0001800000 */
[----:B------:R-:W-:Y:S01]  /*0620*/  @P3 FMUL R12, R12, 0.25 ;  /* 0x3e8000000c0c3820 */ /* 0x000fe20000400000 */
[----:B------:R-:W-:-:S03]  /*0630*/  P2R R26, PR, RZ, 0x2 ;  /* 0x00000002ff1a7803 */ /* 0x000fc60000000000 */
[----:B------:R-:W-:Y:S01]  /*0640*/  @!P5 FMUL R12, R12, 16777216 ;  /* 0x4b8000000c0cd820 */ /* 0x000fe20000400000 */
[----:B------:R-:W-:Y:S01]  /*0650*/  @!P5 FMUL R18, R18, 16777216 ;  /* 0x4b8000001212d820 */ /* 0x000fe20000400000 */
[----:B------:R-:W-:Y:S01]  /*0660*/  FMUL R16, R16, R9 ;  /* 0x0000000910107220 */ /* 0x000fe20000400000 */
[----:B------:R-:W-:Y:S01]  /*0670*/  FMUL R15, R15, R8 ;  /* 0x000000080f0f7220 */ /* 0x000fe20000400000 */
[----:B------:R-:W-:Y:S01]  /*0680*/  CS2R R8, SRZ ;  /* 0x0000000000087805 */ /* 0x000fe2000001ff00 */
[----:B--2---:R-:W-:Y:S01]  /*0690*/  FADD R4, R4, 0.0010000000474974513054 ;  /* 0x3a83126f04047421 */ /* 0x004fe20000000000 */
[----:B------:R-:W-:Y:S01]  /*06a0*/  FADD R5, R5, 0.0010000000474974513054 ;  /* 0x3a83126f05057421 */ /* 0x000fe20000000000 */
[----:B------:R-:W-:-:S04]  /*06b0*/  FADD R6, R6, 0.0010000000474974513054 ;  /* 0x3a83126f06067421 */ /* 0x000fc80000000000 */
[----:B------:R-:W0:Y:S01]  /*06c0*/  MUFU.SQRT R4, R4 ;  /* 0x0000000400047308 */ /* 0x000e220000002000 */
[----:B------:R-:W-:-:S07]  /*06d0*/  FADD R21, R7, 0.0010000000474974513054 ;  /* 0x3a83126f07157421 */ /* 0x000fce0000000000 */
[----:B------:R-:W1:Y:S08]  /*06e0*/  MUFU.SQRT R22, R5 ;  /* 0x0000000500167308 */ /* 0x000e700000002000 */
[----:B------:R-:W2:Y:S01]  /*06f0*/  MUFU.SQRT R29, R6 ;  /* 0x00000006001d7308 */ /* 0x000ea20000002000 */
[----:B0-----:R-:W-:-:S07]  /*0700*/  FSETP.GT.AND P3, PT, R4, 8.50705917302346158658e+37, PT ;  /* 0x7e8000000400780b */ /* 0x001fce0003f64000 */
[----:B------:R-:W0:Y:S01]  /*0710*/  MUFU.SQRT R20, R21 ;  /* 0x0000001500147308 */ /* 0x000e220000002000 */
[----:B-1----:R-:W-:Y:S02]  /*0720*/  FSETP.GT.AND P4, PT, R22, 8.50705917302346158658e+37, PT ;  /* 0x7e8000001600780b */ /* 0x002fe40003f84000 */
[----:B--2---:R-:W-:Y:S02]  /*0730*/  FSETP.GT.AND P6, PT, R29, 8.50705917302346158658e+37, PT ;  /* 0x7e8000001d00780b */ /* 0x004fe40003fc4000 */
[C---:B------:R-:W-:Y:S01]  /*0740*/  FSETP.GEU.AND P2, PT, R4.reuse, 1.175494350822287508e-38, PT ;  /* 0x008000000400780b */ /* 0x040fe20003f4e000 */
[----:B------:R-:W-:Y:S01]  /*0750*/  @P3 FMUL R4, R4, 0.25 ;  /* 0x3e80000004043820 */ /* 0x000fe20000400000 */
[----:B------:R-:W-:Y:S02]  /*0760*/  FSEL R23, R13, 1, P3 ;  /* 0x3f8000000d177808 */ /* 0x000fe40001800000 */
[----:B------:R-:W-:Y:S02]  /*0770*/  FSETP.GEU.AND P3, PT, R22, 1.175494350822287508e-38, PT ;  /* 0x008000001600780b */ /* 0x000fe40003f6e000 */
[----:B0-----:R-:W-:-:S03]  /*0780*/  FSETP.GT.AND P1, PT, R20, 8.50705917302346158658e+37, PT ;  /* 0x7e8000001400780b */ /* 0x001fc60003f24000 */
[----:B------:R-:W-:Y:S01]  /*0790*/  @P4 FMUL R22, R22, 0.25 ;  /* 0x3e80000016164820 */ /* 0x000fe20000400000 */
[----:B------:R-:W-:Y:S02]  /*07a0*/  FSEL R5, R13, 1, P4 ;  /* 0x3f8000000d057808 */ /* 0x000fe40002000000 */
[C---:B------:R-:W-:Y:S01]  /*07b0*/  FSETP.GEU.AND P4, PT, R29.reuse, 1.175494350822287508e-38, PT ;  /* 0x008000001d00780b */ /* 0x040fe20003f8e000 */
[----:B------:R-:W-:Y:S01]  /*07c0*/  @P6 FMUL R29, R29, 0.25 ;  /* 0x3e8000001d1d6820 */ /* 0x000fe20000400000 */
[C---:B------:R-:W-:Y:S02]  /*07d0*/  FSEL R6, R13.reuse, 1, P6 ;  /* 0x3f8000000d067808 */ /* 0x040fe40003000000 */
[----:B------:R-:W-:Y:S02]  /*07e0*/  FSEL R7, R13, 1, P1 ;  /* 0x3f8000000d077808 */ /* 0x000fe40000800000 */
[----:B------:R-:W0:Y:S01]  /*07f0*/  MUFU.RCP R13, R12 ;  /* 0x0000000c000d7308 */ /* 0x000e220000001000 */
[C---:B------:R-:W-:Y:S01]  /*0800*/  FSETP.GEU.AND P6, PT, R20.reuse, 1.175494350822287508e-38, PT ;  /* 0x008000001400780b */ /* 0x040fe20003fce000 */
[----:B------:R-:W-:Y:S01]  /*0810*/  @P1 FMUL R20, R20, 0.25 ;  /* 0x3e80000014141820 */ /* 0x000fe20000400000 */
[----:B------:R-:W-:Y:S01]  /*0820*/  @!P3 FMUL R22, R22, 16777216 ;  /* 0x4b8000001616b820 */ /* 0x000fe20000400000 */
[----:B------:R-:W-:-:S10]  /*0830*/  @!P2 FMUL R4, R4, 16777216 ;  /* 0x4b8000000404a820 */ /* 0x000fd40000400000 */
[----:B------:R-:W-:Y:S01]  /*0840*/  @!P6 FMUL R20, R20, 16777216 ;  /* 0x4b8000001414e820 */ /* 0x000fe20000400000 */
[----:B0-----:R-:W-:-:S03]  /*0850*/  FMUL R13, R13, R18 ;  /* 0x000000120d0d7220 */ /* 0x001fc60000400000 */
[----:B------:R0:W1:Y:S01]  /*0860*/  MUFU.RCP R18, R20 ;  /* 0x0000001400127308 */ /* 0x0000620000001000 */
[----:B------:R-:W-:Y:S01]  /*0870*/  FMUL R21, R13, R10 ;  /* 0x0000000a0d157220 */ /* 0x000fe20000400000 */
[----:B------:R-:W-:Y:S01]  /*0880*/  @!P4 FMUL R29, R29, 16777216 ;  /* 0x4b8000001d1dc820 */ /* 0x000fe20000400000 */
[----:B------:R-:W2:Y:S01]  /*0890*/  LDC.64 R12, c[0x0][0x228] ;  /* 0x00008a00ff0c7b82 */ /* 0x000ea20000000a00 */
[----:B0-----:R-:W-:-:S07]  /*08a0*/  FMUL R20, R28, R11 ;  /* 0x0000000b1c147220 */ /* 0x001fce0000400000 */
[----:B------:R-:W0:Y:S01]  /*08b0*/  LDC.64 R10, c[0x0][0x230] ;  /* 0x00008c00ff0a7b82 */ /* 0x000e220000000a00 */
[----:B------:R-:W-:Y:S08]  /*08c0*/  MUFU.RCP R22, R22 ;  /* 0x0000001600167308 */ /* 0x000ff00000001000 */
[----:B------:R-:W3:Y:S08]  /*08d0*/  MUFU.RCP R29, R29 ;  /* 0x0000001d001d7308 */ /* 0x000ef00000001000 */
[----:B------:R-:W4:Y:S01]  /*08e0*/  MUFU.RCP R4, R4 ;  /* 0x0000000400047308 */ /* 0x000f220000001000 */
[----:B------:R-:W-:Y:S01]  /*08f0*/  ISETP.NE.AND P1, PT, R26, RZ, PT ;  /* 0x000000ff1a00720c */ /* 0x000fe20003f25270 */
[----:B------:R-:W-:Y:S01]  /*0900*/  @!P6 FMUL R7, R7, 16777216 ;  /* 0x4b8000000707e820 */ /* 0x000fe20000400000 */
[----:B------:R-:W-:Y:S01]  /*0910*/  @!P4 FMUL R6, R6, 16777216 ;  /* 0x4b8000000606c820 */ /* 0x000fe20000400000 */
[----:B------:R-:W-:Y:S01]  /*0920*/  @!P3 FMUL R5, R5, 16777216 ;  /* 0x4b8000000505b820 */ /* 0x000fe20000400000 */
[----:B------:R-:W-:Y:S01]  /*0930*/  @!P2 FMUL R23, R23, 16777216 ;  /* 0x4b8000001717a820 */ /* 0x000fe20000400000 */
[----:B-1----:R-:W-:Y:S01]  /*0940*/  FMUL R18, R18, R7 ;  /* 0x0000000712127220 */ /* 0x002fe20000400000 */
[----:B---3--:R-:W-:Y:S01]  /*0950*/  FMUL R29, R29, R6 ;  /* 0x000000061d1d7220 */ /* 0x008fe20000400000 */
[----:B------:R-:W-:Y:S01]  /*0960*/  FMUL R26, R22, R5 ;  /* 0x00000005161a7220 */ /* 0x000fe20000400000 */
[----:B0-----:R-:W-:Y:S01]  /*0970*/  IMAD.WIDE R32, R27, 0x4, R10 ;  /* 0x000000041b207825 */ /* 0x001fe200078e020a */
[----:B------:R-:W-:-:S03]  /*0980*/  CS2R R6, SRZ ;  /* 0x0000000000067805 */ /* 0x000fc6000001ff00 */
[----:B------:R-:W-:Y:S01]  /*0990*/  IMAD.WIDE R30, R25, 0x4, R10 ;  /* 0x00000004191e7825 */ /* 0x000fe200078e020a */
[----:B------:R-:W-:-:S03]  /*09a0*/  CS2R R10, SRZ ;  /* 0x00000000000a7805 */ /* 0x000fc6000001ff00 */
[----:B----4-:R-:W-:Y:S01]  /*09b0*/  FMUL R23, R4, R23 ;  /* 0x0000001704177220 */ /* 0x010fe20000400000 */
[----:B------:R-:W-:Y:S01]  /*09c0*/  CS2R R4, SRZ ;  /* 0x0000000000047805 */ /* 0x000fe2000001ff00 */
[--C-:B--2---:R-:W-:Y:S01]  /*09d0*/  IMAD.WIDE R34, R27, 0x4, R12.reuse ;  /* 0x000000041b227825 */ /* 0x104fe200078e020c */
[----:B------:R-:W2:Y:S04]  /*09e0*/  @!P1 LDG.E.EL.128 R8, desc[UR6][R32.64] ;  /* 0x0000000620089981 */ /* 0x000ea8000c2e1d00 */
[----:B------:R-:W2:Y:S01]  /*09f0*/  @!P1 LDG.E.EL.128 R4, desc[UR6][R34.64] ;  /* 0x0000000622049981 */ /* 0x000ea2000c2e1d00 */
[----:B------:R-:W-:Y:S01]  /*0a00*/  FMUL R22, R18, R19 ;  /* 0x0000001312167220 */ /* 0x000fe20000400000 */
[----:B------:R-:W-:Y:S01]  /*0a10*/  FMUL R29, R29, R14 ;  /* 0x0000000e1d1d7220 */ /* 0x000fe20000400000 */
[----:B------:R-:W-:Y:S01]  /*0a20*/  IMAD.WIDE R18, R25, 0x4, R12 ;  /* 0x0000000419127825 */ /* 0x000fe200078e020c */
[----:B------:R-:W-:-:S03]  /*0a30*/  CS2R R12, SRZ ;  /* 0x00000000000c7805 */ /* 0x000fc6000001ff00 */
[----:B------:R-:W-:Y:S01]  /*0a40*/  FMUL R26, R26, R17 ;  /* 0x000000111a1a7220 */ /* 0x000fe20000400000 */
[----:B------:R-:W0:Y:S01]  /*0a50*/  S2UR UR5, SR_CgaCtaId ;  /* 0x00000000000579c3 */ /* 0x000e220000008800 */
[----:B------:R-:W-:Y:S01]  /*0a60*/  FMUL R23, R23, R24 ;  /* 0x0000001817177220 */ /* 0x000fe20000400000 */
[----:B------:R-:W-:Y:S01]  /*0a70*/  UMOV UR4, 0x400 ;  /* 0x0000040000047882 */ /* 0x000fe20000000000 */
[----:B------:R-:W-:Y:S01]  /*0a80*/  ISETP.GE.AND P6, PT, R0, 0x121, PT ;  /* 0x000001210000780c */ /* 0x000fe20003fc6270 */
[----:B--2---:R-:W-:Y:S01]  /*0a90*/  FFMA R4, R15, R4, R8 ;  /* 0x000000040f047223 */ /* 0x004fe20000000008 */
[----:B------:R-:W-:Y:S01]  /*0aa0*/  CS2R R14, SRZ ;  /* 0x00000000000e7805 */ /* 0x000fe2000001ff00 */
[----:B------:R-:W-:Y:S01]  /*0ab0*/  FFMA R5, R16, R5, R9 ;  /* 0x0000000510057223 */ /* 0x000fe20000000009 */
[----:B------:R-:W-:-:S04]  /*0ac0*/  CS2R R16, SRZ ;  /* 0x0000000000107805 */ /* 0x000fc8000001ff00 */
[----:B------:R1:W2:Y:S02]  /*0ad0*/  @!P0 LDG.E.EL.128 R12, desc[UR6][R18.64] ;  /* 0x00000006120c8981 */ /* 0x0002a4000c2e1d00 */
[----:B-1----:R-:W-:-:S06]  /*0ae0*/  CS2R R18, SRZ ;  /* 0x0000000000127805 */ /* 0x002fcc000001ff00 */
[----:B------:R1:W2:Y:S01]  /*0af0*/  @!P0 LDG.E.EL.128 R16, desc[UR6][R30.64] ;  /* 0x000000061e108981 */ /* 0x0002a2000c2e1d00 */
[----:B------:R-:W-:Y:S01]  /*0b00*/  LOP3.LUT R8, R3, 0x7f, R2, 0xf8, !PT ;  /* 0x0000007f03087812 */ /* 0x000fe200078ef802 */
[----:B------:R-:W-:Y:S02]  /*0b10*/  FFMA R10, R21, R6, R10 ;  /* 0x00000006150a7223 */ /* 0x000fe4000000000a */
[----:B------:R-:W3:Y:S02]  /*0b20*/  S2R R6, SR_TID.X ;  /* 0x0000000000067919 */ /* 0x000ee40000002100 */
[----:B------:R-:W-:-:S05]  /*0b30*/  IMAD.HI R9, R8, 0x2aaaaaab, RZ ;  /* 0x2aaaaaab08097827 */ /* 0x000fca00078e02ff */
[----:B------:R-:W-:-:S04]  /*0b40*/  SHF.R.U32.HI R28, RZ, 0x1f, R9 ;  /* 0x0000001fff1c7819 */ /* 0x000fc80000011609 */
[----:B------:R-:W-:Y:S01]  /*0b50*/  LEA.HI.SX32 R9, R9, R28, 0x1a ;  /* 0x0000001c09097211 */ /* 0x000fe200078fd2ff */
[----:B------:R-:W-:Y:S01]  /*0b60*/  FFMA R11, R20, R7, R11 ;  /* 0x00000007140b7223 */ /* 0x000fe2000000000b */
[----:B------:R-:W-:-:S03]  /*0b70*/  LOP3.LUT R20, R2, 0x7f, RZ, 0xc0, !PT ;  /* 0x0000007f02147812 */ /* 0x000fc600078ec0ff */
[----:B------:R-:W-:-:S04]  /*0b80*/  IMAD R7, R9, -0x180, R8 ;  /* 0xfffffe8009077824 */ /* 0x000fc800078e0208 */
[----:B------:R-:W-:Y:S01]  /*0b90*/  IMAD R2, R7, 0x121, R0 ;  /* 0x0000012107027824 */ /* 0x000fe200078e0200 */
[----:B------:R-:W-:-:S03]  /*0ba0*/  LOP3.LUT R7, R3, 0x80, R20, 0xfe, !PT ;  /* 0x0000008003077812 */ /* 0x000fc600078efe14 */
[----:B------:R-:W-:Y:S02]  /*0bb0*/  IMAD R2, R9, 0x36300, R2 ;  /* 0x0003630009027824 */ /* 0x000fe400078e0202 */
[----:B------:R-:W-:Y:S01]  /*0bc0*/  IMAD.HI R9, R7, 0x2aaaaaab, RZ ;  /* 0x2aaaaaab07097827 */ /* 0x000fe200078e02ff */
[----:B------:R-:W-:-:S04]  /*0bd0*/  FSETP.GEU.AND P1, PT, R4, RZ, PT ;  /* 0x000000ff0400720b */ /* 0x000fc80003f2e000 */
[----:B------:R-:W-:Y:S02]  /*0be0*/  SHF.R.U32.HI R24, RZ, 0x1f, R9 ;  /* 0x0000001fff187819 */ /* 0x000fe40000011609 */
[----:B-1----:R-:W-:Y:S02]  /*0bf0*/  FSEL R30, R4, RZ, P1 ;  /* 0x000000ff041e7208 */ /* 0x002fe40000800000 */
[----:B------:R-:W-:Y:S02]  /*0c00*/  LEA.HI.SX32 R24, R9, R24, 0x1a ;  /* 0x0000001809187211 */ /* 0x000fe400078fd2ff */
[----:B---3--:R-:W-:Y:S02]  /*0c10*/  SHF.L.U32 R9, R6, 0x2, RZ ;  /* 0x0000000206097819 */ /* 0x008fe400000006ff */
[----:B------:R-:W-:Y:S01]  /*0c20*/  FSETP.GEU.AND P1, PT, R5, RZ, PT ;  /* 0x000000ff0500720b */ /* 0x000fe20003f2e000 */
[----:B0-----:R-:W-:Y:S01]  /*0c30*/  UPRMT UR4, UR5, 0x654, UR4 ;  /* 0x0000065405047896 */ /* 0x001fe20008000004 */
[----:B------:R-:W-:-:S02]  /*0c40*/  LOP3.LUT R21, R9, 0x1fc, RZ, 0xc0, !PT ;  /* 0x000001fc09157812 */ /* 0x000fc400078ec0ff */
[----:B------:R-:W-:Y:S02]  /*0c50*/  FSEL R32, R5, RZ, P1 ;  /* 0x000000ff05207208 */ /* 0x000fe40000800000 */
[----:B------:R-:W-:Y:S01]  /*0c60*/  FSETP.GEU.AND P1, PT, R10, RZ, PT ;  /* 0x000000ff0a00720b */ /* 0x000fe20003f2e000 */
[----:B------:R-:W-:Y:S01]  /*0c70*/  IMAD R9, R24, -0x180, R7 ;  /* 0xfffffe8018097824 */ /* 0x000fe200078e0207 */
[----:B------:R-:W-:Y:S02]  /*0c80*/  ISETP.LT.AND P0, PT, R7, 0x600, !P6 ;  /* 0x000006000700780c */ /* 0x000fe40007701270 */
[----:B------:R-:W-:Y:S02]  /*0c90*/  LEA R7, R21, UR4, 0x3 ;  /* 0x0000000415077c11 */ /* 0x000fe4000f8e18ff */
[----:B------:R-:W-:Y:S02]  /*0ca0*/  FSEL R10, R10, RZ, P1 ;  /* 0x000000ff0a0a7208 */ /* 0x000fe40000800000 */
[C---:B------:R-:W-:Y:S01]  /*0cb0*/  FSETP.GEU.AND P1, PT, R11.reuse, RZ, PT ;  /* 0x000000ff0b00720b */ /* 0x040fe20003f2e000 */
[----:B------:R0:W-:Y:S04]  /*0cc0*/  STS [R7], R30 ;  /* 0x0000001e07007388 */ /* 0x0001e80000000800 */
[----:B------:R-:W-:Y:S01]  /*0cd0*/  STS [R7+0x8], R32 ;  /* 0x0000082007007388 */ /* 0x000fe20000000800 */
[----:B0-----:R-:W-:-:S03]  /*0ce0*/  FSEL R30, R11, RZ, P1 ;  /* 0x000000ff0b1e7208 */ /* 0x001fc60000800000 */
[----:B------:R0:W-:Y:S04]  /*0cf0*/  STS [R7+0x10], R10 ;  /* 0x0000100a07007388 */ /* 0x0001e80000000800 */
[----:B------:R1:W-:Y:S01]  /*0d00*/  STS [R7+0x18], R30 ;  /* 0x0000181e07007388 */ /* 0x0003e20000000800 */
[----:B------:R-:W-:Y:S01]  /*0d10*/  LOP3.LUT R5, R3, 0x100, R20, 0xfe, !PT ;  /* 0x0000010003057812 */ /* 0x000fe200078efe14 */
[----:B------:R-:W-:Y:S01]  /*0d20*/  IMAD R9, R9, 0x121, R0 ;  /* 0x0000012109097824 */ /* 0x000fe200078e0200 */
[----:B------:R-:W-:-:S03]  /*0d30*/  LOP3.LUT R3, R3, 0x180, R20, 0xfe, !PT ;  /* 0x0000018003037812 */ /* 0x000fc600078efe14 */
[----:B------:R-:W-:Y:S02]  /*0d40*/  IMAD R4, R24, 0x36300, R9 ;  /* 0x0003630018047824 */ /* 0x000fe400078e0209 */
[----:B------:R-:W-:Y:S01]  /*0d50*/  IMAD.HI R24, R3, 0x2aaaaaab, RZ ;  /* 0x2aaaaaab03187827 */ /* 0x000fe200078e02ff */
[----:B------:R-:W-:Y:S02]  /*0d60*/  LOP3.LUT R6, R6, 0x7f, RZ, 0xc0, !PT ;  /* 0x0000007f06067812 */ /* 0x000fe400078ec0ff */
[----:B------:R-:W-:Y:S02]  /*0d70*/  LOP3.LUT R25, R20, 0x100, RZ, 0xfc, !PT ;  /* 0x0000010014197812 */ /* 0x000fe400078efcff */
[----:B------:R-:W-:Y:S02]  /*0d80*/  SHF.R.U32.HI R9, RZ, 0x1f, R24 ;  /* 0x0000001fff097819 */ /* 0x000fe40000011618 */
[----:B------:R-:W-:Y:S02]  /*0d90*/  LOP3.LUT R6, R6, 0x180, RZ, 0xfc, !PT ;  /* 0x0000018006067812 */ /* 0x000fe400078efcff */
[----:B------:R-:W-:-:S02]  /*0da0*/  LEA.HI.SX32 R24, R24, R9, 0x1a ;  /* 0x0000000918187211 */ /* 0x000fc400078fd2ff */
[----:B------:R-:W-:Y:S02]  /*0db0*/  LEA R25, R25, UR4, 0x3 ;  /* 0x0000000419197c11 */ /* 0x000fe4000f8e18ff */
[----:B------:R-:W-:Y:S01]  /*0dc0*/  LEA R9, R6, UR4, 0x3 ;  /* 0x0000000406097c11 */ /* 0x000fe2000f8e18ff */
[----:B------:R-:W-:-:S05]  /*0dd0*/  IMAD.HI R28, R5, 0x2aaaaaab, RZ ;  /* 0x2aaaaaab051c7827 */ /* 0x000fca00078e02ff */
[----:B------:R-:W-:-:S04]  /*0de0*/  SHF.R.U32.HI R11, RZ, 0x1f, R28 ;  /* 0x0000001fff0b7819 */ /* 0x000fc8000001161c */
[----:B------:R-:W-:Y:S02]  /*0df0*/  LEA.HI.SX32 R28, R28, R11, 0x1a ;  /* 0x0000000b1c1c7211 */ /* 0x000fe400078fd2ff */
[----:B0-----:R-:W0:Y:S08]  /*0e00*/  LDC.64 R10, c[0x0][0x238] ;  /* 0x00008e00ff0a7b82 */ /* 0x001e300000000a00 */
[----:B------:R-:W-:Y:S01]  /*0e10*/  BAR.SYNC.DEFER_BLOCKING 0x0 ;  /* 0x0000000000007b1d */ /* 0x000fe20000010000 */
[----:B--2---:R-:W-:Y:S01]  /*0e20*/  FFMA R12, R23, R12, R16 ;  /* 0x0000000c170c7223 */ /* 0x004fe20000000010 */
[----:B------:R-:W-:Y:S01]  /*0e30*/  FFMA R13, R26, R13, R17 ;  /* 0x0000000d1a0d7223 */ /* 0x000fe20000000011 */
[----:B------:R-:W-:Y:S01]  /*0e40*/  FFMA R14, R29, R14, R18 ;  /* 0x0000000e1d0e7223 */ /* 0x000fe20000000012 */
[----:B------:R-:W-:Y:S01]  /*0e50*/  FFMA R19, R22, R15, R19 ;  /* 0x0000000f16137223 */ /* 0x000fe20000000013 */
[----:B------:R-:W-:-:S02]  /*0e60*/  LOP3.LUT R15, R20, 0x80, RZ, 0xfc, !PT ;  /* 0x00000080140f7812 */ /* 0x000fc400078efcff */
[----:B------:R-:W-:Y:S02]  /*0e70*/  LEA R16, R20, UR4, 0x3 ;  /* 0x0000000414107c11 */ /* 0x000fe4000f8e18ff */
[----:B------:R-:W-:Y:S02]  /*0e80*/  LEA R15, R15, UR4, 0x3 ;  /* 0x000000040f0f7c11 */ /* 0x000fe4000f8e18ff */
[----:B------:R-:W-:Y:S01]  /*0e90*/  FSETP.GEU.AND P2, PT, R14, RZ, PT ;  /* 0x000000ff0e00720b */ /* 0x000fe20003f4e000 */
[----:B------:R-:W2:Y:S01]  /*0ea0*/  LDS R17, [R16] ;  /* 0x0000000010117984 */ /* 0x000ea20000000800 */
[----:B------:R-:W-:Y:S02]  /*0eb0*/  FSETP.GEU.AND P3, PT, R13, RZ, PT ;  /* 0x000000ff0d00720b */ /* 0x000fe40003f6e000 */
[----:B------:R-:W-:Y:S02]  /*0ec0*/  FSETP.GEU.AND P4, PT, R12, RZ, PT ;  /* 0x000000ff0c00720b */ /* 0x000fe40003f8e000 */
[----:B-1----:R-:W-:-:S02]  /*0ed0*/  FSEL R30, R14, RZ, P2 ;  /* 0x000000ff0e1e7208 */ /* 0x002fc40001000000 */
[----:B------:R-:W-:Y:S01]  /*0ee0*/  FSEL R26, R13, RZ, P3 ;  /* 0x000000ff0d1a7208 */ /* 0x000fe20001800000 */
[----:B------:R-:W1:Y:S01]  /*0ef0*/  LDS R14, [R15] ;  /* 0x000000000f0e7984 */ /* 0x000e620000000800 */
[----:B------:R-:W-:-:S03]  /*0f00*/  FSEL R6, R12, RZ, P4 ;  /* 0x000000ff0c067208 */ /* 0x000fc60002000000 */
[----:B------:R-:W3:Y:S04]  /*0f10*/  LDS R13, [R25] ;  /* 0x00000000190d7984 */ /* 0x000ee80000000800 */
[----:B------:R-:W4:Y:S01]  /*0f20*/  LDS R12, [R9] ;  /* 0x00000000090c7984 */ /* 0x000f220000000800 */
[----:B------:R-:W-:Y:S01]  /*0f30*/  BAR.SYNC.DEFER_BLOCKING 0x0 ;  /* 0x0000000000007b1d */ /* 0x000fe20000010000 */
[----:B------:R-:W-:-:S04]  /*0f40*/  FSETP.GEU.AND P1, PT, R19, RZ, PT ;  /* 0x000000ff1300720b */ /* 0x000fc80003f2e000 */
[----:B------:R-:W-:Y:S02]  /*0f50*/  FSEL R32, R19, RZ, P1 ;  /* 0x000000ff13207208 */ /* 0x000fe40000800000 */
[----:B------:R-:W-:Y:S01]  /*0f60*/  LOP3.LUT R18, R8, 0x300, RZ, 0xfc, !PT ;  /* 0x0000030008127812 */ /* 0x000fe200078efcff */
[----:B------:R5:W-:Y:S04]  /*0f70*/  STS [R7], R6 ;  /* 0x0000000607007388 */ /* 0x000be80000000800 */
[----:B------:R-:W-:Y:S04]  /*0f80*/  STS [R7+0x8], R26 ;  /* 0x0000081a07007388 */ /* 0x000fe80000000800 */
[----:B------:R-:W-:Y:S04]  /*0f90*/  STS [R7+0x10], R30 ;  /* 0x0000101e07007388 */ /* 0x000fe80000000800 */
[----:B------:R0:W-:Y:S01]  /*0fa0*/  STS [R7+0x18], R32 ;  /* 0x0000182007007388 */ /* 0x0001e20000000800 */
[----:B------:R-:W-:Y:S01]  /*0fb0*/  BAR.SYNC.DEFER_BLOCKING 0x0 ;  /* 0x0000000000007b1d */ /* 0x000fe20000010000 */
[----:B------:R-:W-:Y:S01]  /*0fc0*/  ISETP.LT.AND P1, PT, R5, 0x600, !P6 ;  /* 0x000006000500780c */ /* 0x000fe20007721270 */
[----:B------:R-:W-:-:S02]  /*0fd0*/  IMAD R5, R28, -0x180, R5 ;  /* 0xfffffe801c057824 */ /* 0x000fc400078e0205 */
[----:B------:R-:W-:Y:S01]  /*0fe0*/  IMAD.HI R23, R18, 0x2aaaaaab, RZ ;  /* 0x2aaaaaab12177827 */ /* 0x000fe200078e02ff */
[----:B------:R-:W-:-:S03]  /*0ff0*/  ISETP.LT.AND P2, PT, R8, 0x600, !P6 ;  /* 0x000006000800780c */ /* 0x000fc60007741270 */
[----:B------:R-:W-:Y:S01]  /*1000*/  IMAD R21, R5, 0x121, R0 ;  /* 0x0000012105157824 */ /* 0x000fe200078e0200 */
[----:B-----5:R-:W-:Y:S02]  /*1010*/  SHF.R.U32.HI R6, RZ, 0x1f, R23 ;  /* 0x0000001fff067819 */ /* 0x020fe40000011617 */
[C---:B------:R-:W-:Y:S02]  /*1020*/  LOP3.LUT R19, R8.reuse, 0x280, RZ, 0xfc, !PT ;  /* 0x0000028008137812 */ /* 0x040fe400078efcff */
[----:B------:R-:W-:Y:S02]  /*1030*/  LOP3.LUT R20, R8, 0x200, RZ, 0xfc, !PT ;  /* 0x0000020008147812 */ /* 0x000fe400078efcff */
[----:B------:R-:W-:Y:S01]  /*1040*/  LEA.HI.SX32 R23, R23, R6, 0x1a ;  /* 0x0000000617177211 */ /* 0x000fe200078fd2ff */
[----:B0-----:R-:W-:Y:S01]  /*1050*/  IMAD.WIDE R6, R2, 0x4, R10 ;  /* 0x0000000402067825 */ /* 0x001fe200078e020a */
[----:B------:R-:W0:Y:S04]  /*1060*/  LDS R16, [R16] ;  /* 0x0000000010107984 */ /* 0x000e280000000800 */
[----:B------:R-:W5:Y:S04]  /*1070*/  LDS R15, [R15] ;  /* 0x000000000f0f7984 */ /* 0x000f680000000800 */
[----:B------:R1:W0:Y:S01]  /*1080*/  LDS R5, [R25] ;  /* 0x0000000019057984 */ /* 0x0002220000000800 */
[----:B------:R-:W-:-:S04]  /*1090*/  IMAD.HI R22, R19, 0x2aaaaaab, RZ ;  /* 0x2aaaaaab13167827 */ /* 0x000fc800078e02ff */
[----:B------:R-:W-:Y:S01]  /*10a0*/  IMAD.HI R26, R20, 0x2aaaaaab, RZ ;  /* 0x2aaaaaab141a7827 */ /* 0x000fe200078e02ff */
[----:B--2---:R2:W-:Y:S01]  /*10b0*/  @P2 STG.E desc[UR6][R6.64], R17 ;  /* 0x0000001106002986 */ /* 0x0045e2000c101906 */
[----:B------:R-:W-:Y:S02]  /*10c0*/  SHF.R.U32.HI R27, RZ, 0x1f, R22 ;  /* 0x0000001fff1b7819 */ /* 0x000fe40000011616 */
[----:B------:R-:W-:Y:S01]  /*10d0*/  ISETP.LT.AND P2, PT, R3, 0x600, !P6 ;  /* 0x000006000300780c */ /* 0x000fe20007741270 */
[----:B------:R-:W-:Y:S01]  /*10e0*/  IMAD R3, R24, -0x180, R3 ;  /* 0xfffffe8018037824 */ /* 0x000fe200078e0203 */
[----:B------:R-:W-:Y:S02]  /*10f0*/  SHF.R.U32.HI R29, RZ, 0x1f, R26 ;  /* 0x0000001fff1d7819 */ /* 0x000fe4000001161a */
[----:B------:R-:W-:Y:S01]  /*1100*/  LEA.HI.SX32 R22, R22, R27, 0x1a ;  /* 0x0000001b16167211 */ /* 0x000fe200078fd2ff */
[----:B------:R-:W-:Y:S01]  /*1110*/  IMAD R31, R3, 0x121, R0 ;  /* 0x00000121031f7824 */ /* 0x000fe200078e0200 */
[----:B------:R-:W-:Y:S01]  /*1120*/  LEA.HI.SX32 R27, R26, R29, 0x1a ;  /* 0x0000001d1a1b7211 */ /* 0x000fe200078fd2ff */
[----:B------:R-:W-:Y:S01]  /*1130*/  IMAD R3, R23, -0x180, R18 ;  /* 0xfffffe8017037824 */ /* 0x000fe200078e0212 */
[----:B------:R-:W-:Y:S01]  /*1140*/  ISETP.LT.AND P3, PT, R18, 0x600, !P6 ;  /* 0x000006001200780c */ /* 0x000fe20007761270 */
[----:B-1----:R-:W-:-:S02]  /*1150*/  IMAD R25, R22, -0x180, R19 ;  /* 0xfffffe8016197824 */ /* 0x002fc400078e0213 */
[----:B------:R-:W-:Y:S02]  /*1160*/  IMAD R29, R27, -0x180, R20 ;  /* 0xfffffe801b1d7824 */ /* 0x000fe400078e0214 */
[----:B------:R-:W-:Y:S02]  /*1170*/  IMAD R18, R3, 0x121, R0 ;  /* 0x0000012103127824 */ /* 0x000fe400078e0200 */
[----:B------:R-:W-:Y:S01]  /*1180*/  IMAD.WIDE R2, R4, 0x4, R10 ;  /* 0x0000000404027825 */ /* 0x000fe200078e020a */
[----:B------:R-:W-:Y:S02]  /*1190*/  LOP3.LUT R8, R8, 0x380, RZ, 0xfc, !PT ;  /* 0x0000038008087812 */ /* 0x000fe400078efcff */
[----:B------:R-:W-:Y:S01]  /*11a0*/  ISETP.LT.AND P5, PT, R20, 0x600, !P6 ;  /* 0x000006001400780c */ /* 0x000fe200077a1270 */
[--C-:B--2---:R-:W-:Y:S01]  /*11b0*/  IMAD R6, R29, 0x121, R0.reuse ;  /* 0x000001211d067824 */ /* 0x104fe200078e0200 */
[----:B------:R-:W-:Y:S01]  /*11c0*/  ISETP.LT.AND P4, PT, R19, 0x600, !P6 ;  /* 0x000006001300780c */ /* 0x000fe20007781270 */
[----:B------:R-:W-:Y:S01]  /*11d0*/  IMAD R25, R25, 0x121, R0 ;  /* 0x0000012119197824 */ /* 0x000fe200078e0200 */
[----:B------:R1:W-:Y:S01]  /*11e0*/  @P0 STG.E desc[UR6][R2.64], R14 ;  /* 0x0000000e02000986 */ /* 0x0003e2000c101906 */
[----:B------:R-:W-:Y:S01]  /*11f0*/  IMAD R21, R28, 0x36300, R21 ;  /* 0x000363001c157824 */ /* 0x000fe200078e0215 */
[----:B------:R-:W-:Y:S01]  /*1200*/  ISETP.LT.AND P0, PT, R8, 0x600, !P6 ;  /* 0x000006000800780c */ /* 0x000fe20007701270 */
[----:B------:R-:W-:-:S02]  /*1210*/  IMAD R19, R24, 0x36300, R31 ;  /* 0x0003630018137824 */ /* 0x000fc400078e021f */
[----:B------:R-:W-:Y:S02]  /*1220*/  IMAD R27, R27, 0x36300, R6 ;  /* 0x000363001b1b7824 */ /* 0x000fe400078e0206 */
[----:B------:R-:W-:Y:S02]  /*1230*/  IMAD R25, R22, 0x36300, R25 ;  /* 0x0003630016197824 */ /* 0x000fe400078e0219 */
[----:B------:R-:W-:Y:S02]  /*1240*/  IMAD R17, R23, 0x36300, R18 ;  /* 0x0003630017117824 */ /* 0x000fe400078e0212 */
[----:B------:R-:W-:-:S04]  /*1250*/  IMAD.WIDE R6, R21, 0x4, R10 ;  /* 0x0000000415067825 */ /* 0x000fc800078e020a */
[--C-:B------:R-:W-:Y:S01]  /*1260*/  IMAD.WIDE R22, R19, 0x4, R10.reuse ;  /* 0x0000000413167825 */ /* 0x100fe200078e020a */
[----:B---3--:R1:W-:Y:S03]  /*1270*/  @P1 STG.E desc[UR6][R6.64], R13 ;  /* 0x0000000d06001986 */ /* 0x0083e6000c101906 */
[--C-:B------:R-:W-:Y:S01]  /*1280*/  IMAD.WIDE R20, R27, 0x4, R10.reuse ;  /* 0x000000041b147825 */ /* 0x100fe200078e020a */
[----:B----4-:R1:W-:Y:S03]  /*1290*/  @P2 STG.E desc[UR6][R22.64], R12 ;  /* 0x0000000c16002986 */ /* 0x0103e6000c101906 */
[--C-:B------:R-:W-:Y:S01]  /*12a0*/  IMAD.WIDE R18, R25, 0x4, R10.reuse ;  /* 0x0000000419127825 */ /* 0x100fe200078e020a */
[----:B0-----:R1:W-:Y:S03]  /*12b0*/  @P5 STG.E desc[UR6][R20.64], R16 ;  /* 0x0000001014005986 */ /* 0x0013e6000c101906 */
[----:B------:R-:W-:Y:S01]  /*12c0*/  IMAD.WIDE R24, R17, 0x4, R10 ;  /* 0x0000000411187825 */ /* 0x000fe200078e020a */
[----:B-----5:R1:W-:Y:S04]  /*12d0*/  @P4 STG.E desc[UR6][R18.64], R15 ;  /* 0x0000000f12004986 */ /* 0x0203e8000c101906 */
[----:B------:R1:W-:Y:S01]  /*12e0*/  @P3 STG.E desc[UR6][R24.64], R5 ;  /* 0x0000000518003986 */ /* 0x0003e2000c101906 */
[----:B------:R-:W-:Y:S05]  /*12f0*/  @!P0 EXIT ;  /* 0x000000000000894d */ /* 0x000fea0003800000 */
[----:B------:R-:W0:Y:S01]  /*1300*/  LDS R9, [R9] ;  /* 0x0000000009097984 */ /* 0x000e220000000800 */
[----:B-1----:R-:W-:-:S05]  /*1310*/  IMAD.HI R2, R8, 0x2aaaaaab, RZ ;  /* 0x2aaaaaab08027827 */ /* 0x002fca00078e02ff */
[----:B------:R-:W-:-:S04]  /*1320*/  SHF.R.U32.HI R3, RZ, 0x1f, R2 ;  /* 0x0000001fff037819 */ /* 0x000fc80000011602 */
[----:B------:R-:W-:-:S05]  /*1330*/  LEA.HI.SX32 R3, R2, R3, 0x1a ;  /* 0x0000000302037211 */ /* 0x000fca00078fd2ff */
[----:B------:R-:W-:-:S04]  /*1340*/  IMAD R5, R3, -0x180, R8 ;  /* 0xfffffe8003057824 */ /* 0x000fc800078e0208 */
[----:B------:R-:W-:-:S04]  /*1350*/  IMAD R0, R5, 0x121, R0 ;  /* 0x0000012105007824 */ /* 0x000fc800078e0200 */
[----:B------:R-:W-:-:S04]  /*1360*/  IMAD R3, R3, 0x36300, R0 ;  /* 0x0003630003037824 */ /* 0x000fc800078e0200 */
[----:B------:R-:W-:-:S05]  /*1370*/  IMAD.WIDE R10, R3, 0x4, R10 ;  /* 0x00000004030a7825 */ /* 0x000fca00078e020a */
[----:B0-----:R-:W-:Y:S01]  /*1380*/  STG.E desc[UR6][R10.64], R9 ;  /* 0x000000090a007986 */ /* 0x001fe2000c101906 */
[----:B------:R-:W-:Y:S05]  /*1390*/  EXIT ;  /* 0x000000000000794d */ /* 0x000fea0003800000 */
.L_x_0:
[----:B------:R-:W-:-:S00]  /*13a0*/  BRA `(.L_x_0) ;  /* 0xfffffffc00fc7947 */ /* 0x000fc0000383ffff */
[----:B------:R-:W-:-:S00]  /*13b0*/  NOP ;  /* 0x0000000000007918 */ /* 0x000fc00000000000 */
        /* <DEDUP_REMOVED lines=12> */
.L_x_1:


//--------------------- .nv.global.init           --------------------------
	.section	.nv.global.init,"aw",@progbits
.nv.global.init:
	.type		_$_str,@object
	.size		_$_str,(_$_str_$_2 - _$_str)
_$_str:
        /*0000*/ 	.byte	0x5f, 0x5f, 0x43, 0x55, 0x44, 0x41, 0x5f, 0x46, 0x54, 0x5a, 0x00
	.type		_$_str_$_2,@object
	.size		_$_str_$_2,(.L_1 - _$_str_$_2)
_$_str_$_2:
        /*000b*/ 	.byte	0x5f, 0x5f, 0x43, 0x55, 0x44, 0x41, 0x5f, 0x50, 0x52, 0x45, 0x43, 0x5f, 0x53, 0x51, 0x52, 0x54
        /*001b*/ 	.byte	0x00
.L_1:


//--------------------- .nv.shared.triton_poi_fused__native_batch_norm_legit_no_training_relu_34 --------------------------
	.section	.nv.shared.triton_poi_fused__native_batch_norm_legit_no_training_relu_34,"aw",@nobits
	.sectionflags	@""
	.align	16
	.zero		1024


//--------------------- .nv.constant0.triton_poi_fused__native_batch_norm_legit_no_training_relu_34 --------------------------
	.section	.nv.constant0.triton_poi_fused__native_batch_norm_legit_no_training_relu_34,"a",@progbits
	.sectionflags	@""
	.align	4
.nv.constant0.triton_poi_fused__native_batch_norm_legit_no_training_relu_34:
	.zero		584
